//
// Generated by NVIDIA NVVM Compiler
//
// Compiler Build ID: CL-36424714
// Cuda compilation tools, release 13.0, V13.0.88
// Based on NVVM 20.0.0
//

.version 9.0
.target sm_100
.address_size 64

	// .globl	_Z14gpu_matrixmultPdS_S_iii

.visible .entry _Z14gpu_matrixmultPdS_S_iii(
	.param .u64 .ptr .align 1 _Z14gpu_matrixmultPdS_S_iii_param_0,
	.param .u64 .ptr .align 1 _Z14gpu_matrixmultPdS_S_iii_param_1,
	.param .u64 .ptr .align 1 _Z14gpu_matrixmultPdS_S_iii_param_2,
	.param .u32 _Z14gpu_matrixmultPdS_S_iii_param_3,
	.param .u32 _Z14gpu_matrixmultPdS_S_iii_param_4,
	.param .u32 _Z14gpu_matrixmultPdS_S_iii_param_5
)
{
	.reg .pred 	%p<9>;
	.reg .b32 	%r<43>;
	.reg .b64 	%rd<29>;
	.reg .b64 	%fd<24>;

	ld.param.u64 	%rd11, [_Z14gpu_matrixmultPdS_S_iii_param_0];
	ld.param.u64 	%rd12, [_Z14gpu_matrixmultPdS_S_iii_param_1];
	ld.param.u64 	%rd10, [_Z14gpu_matrixmultPdS_S_iii_param_2];
	ld.param.u32 	%r23, [_Z14gpu_matrixmultPdS_S_iii_param_3];
	ld.param.u32 	%r21, [_Z14gpu_matrixmultPdS_S_iii_param_4];
	ld.param.u32 	%r22, [_Z14gpu_matrixmultPdS_S_iii_param_5];
	cvta.to.global.u64 	%rd1, %rd12;
	cvta.to.global.u64 	%rd2, %rd11;
	mov.u32 	%r25, %tid.x;
	mov.u32 	%r26, %ntid.x;
	mov.u32 	%r27, %ctaid.x;
	mad.lo.s32 	%r40, %r26, %r27, %r25;
	mov.u32 	%r28, %tid.y;
	mov.u32 	%r29, %ntid.y;
	mov.u32 	%r30, %ctaid.y;
	mad.lo.s32 	%r31, %r29, %r30, %r28;
	setp.ge.s32 	%p1, %r40, %r21;
	setp.ge.s32 	%p2, %r31, %r23;
	or.pred  	%p3, %p1, %p2;
	@%p3 bra 	$L__BB0_8;
	cvta.to.global.u64 	%rd13, %rd10;
	mad.lo.s32 	%r32, %r21, %r31, %r40;
	mul.wide.s32 	%rd14, %r32, 8;
	add.s64 	%rd3, %rd13, %rd14;
	mov.b64 	%rd15, 0;
	st.global.u64 	[%rd3], %rd15;
	mul.lo.s32 	%r3, %r22, %r31;
	add.s32 	%r4, %r3, %r22;
	setp.lt.s32 	%p4, %r22, 1;
	@%p4 bra 	$L__BB0_8;
	add.s32 	%r33, %r3, 1;
	max.s32 	%r5, %r4, %r33;
	sub.s32 	%r34, %r5, %r3;
	and.b32  	%r6, %r34, 3;
	setp.eq.s32 	%p5, %r6, 0;
	mov.f64 	%fd22, 0d0000000000000000;
	mov.u32 	%r39, %r3;
	@%p5 bra 	$L__BB0_5;
	mul.wide.u32 	%rd16, %r3, 8;
	add.s64 	%rd27, %rd2, %rd16;
	neg.s32 	%r36, %r6;
	mov.f64 	%fd22, 0d0000000000000000;
	mov.u32 	%r39, %r3;
$L__BB0_4:
	.pragma "nounroll";
	mul.wide.s32 	%rd17, %r40, 8;
	add.s64 	%rd18, %rd1, %rd17;
	ld.global.f64 	%fd8, [%rd27];
	ld.global.f64 	%fd9, [%rd18];
	fma.rn.f64 	%fd22, %fd8, %fd9, %fd22;
	st.global.f64 	[%rd3], %fd22;
	add.s32 	%r39, %r39, 1;
	add.s32 	%r40, %r40, %r21;
	add.s64 	%rd27, %rd27, 8;
	add.s32 	%r36, %r36, 1;
	setp.ne.s32 	%p6, %r36, 0;
	@%p6 bra 	$L__BB0_4;
$L__BB0_5:
	sub.s32 	%r35, %r3, %r5;
	setp.gt.u32 	%p7, %r35, -4;
	@%p7 bra 	$L__BB0_8;
	mul.wide.u32 	%rd19, %r39, 8;
	add.s64 	%rd20, %rd19, %rd2;
	add.s64 	%rd28, %rd20, 16;
	shl.b32 	%r16, %r21, 2;
	mul.wide.s32 	%rd23, %r21, 8;
$L__BB0_7:
	ld.global.f64 	%fd10, [%rd28+-16];
	mul.wide.s32 	%rd21, %r40, 8;
	add.s64 	%rd22, %rd1, %rd21;
	ld.global.f64 	%fd11, [%rd22];
	fma.rn.f64 	%fd12, %fd10, %fd11, %fd22;
	st.global.f64 	[%rd3], %fd12;
	ld.global.f64 	%fd13, [%rd28+-8];
	add.s64 	%rd24, %rd22, %rd23;
	ld.global.f64 	%fd14, [%rd24];
	fma.rn.f64 	%fd15, %fd13, %fd14, %fd12;
	st.global.f64 	[%rd3], %fd15;
	ld.global.f64 	%fd16, [%rd28];
	add.s64 	%rd25, %rd24, %rd23;
	ld.global.f64 	%fd17, [%rd25];
	fma.rn.f64 	%fd18, %fd16, %fd17, %fd15;
	st.global.f64 	[%rd3], %fd18;
	ld.global.f64 	%fd19, [%rd28+8];
	add.s64 	%rd26, %rd25, %rd23;
	ld.global.f64 	%fd20, [%rd26];
	fma.rn.f64 	%fd22, %fd19, %fd20, %fd18;
	st.global.f64 	[%rd3], %fd22;
	add.s32 	%r39, %r39, 4;
	add.s64 	%rd28, %rd28, 32;
	add.s32 	%r40, %r40, %r16;
	setp.lt.s32 	%p8, %r39, %r4;
	@%p8 bra 	$L__BB0_7;
$L__BB0_8:
	ret;

}


// ===== COMPILED SASS (sm_100) =====

	.target	sm_100

	.elftype	@"ET_EXEC"


//--------------------- .note.nv.tkinfo           --------------------------
	.section	.note.nv.tkinfo,"",@"SHT_NOTE"
	.sectionflags	@"SHF_NOTE_NV_TKINFO"
	.tkinfo
        /*0018*/ 	.word	0x00000002
        /*0030*/ 	.string	""
        /*0030*/ 	.string	"ptxas"
        /*0030*/ 	.string	"Cuda compilation tools, release 13.0, V13.0.88"
        /*0030*/ 	.string	"Build cuda_13.0.r13.0/compiler.36424714_0"
        /*0030*/ 	.string	"-arch sm_100 -m 64 "



//--------------------- .note.nv.cuinfo           --------------------------
	.section	.note.nv.cuinfo,"",@"SHT_NOTE"
	.sectionflags	@"SHF_NOTE_NV_CUINFO"
        /*0018*/ 	.short	0x0002
        /*001a*/ 	.short	0x0064
        /*001c*/ 	.short	0x0082
	.zero		2


//--------------------- .nv.info                  --------------------------
	.section	.nv.info,"",@"SHT_CUDA_INFO"
	.align	4


	//----- nvinfo : EIATTR_REGCOUNT
	.align		4
        /*0000*/ 	.byte	0x04, 0x2f
        /*0002*/ 	.short	(.L_1 - .L_0)
	.align		4
.L_0:
        /*0004*/ 	.word	index@(_Z14gpu_matrixmultPdS_S_iii)
        /*0008*/ 	.word	0x0000001a


	//----- nvinfo : EIATTR_FRAME_SIZE
	.align		4
.L_1:
        /*000c*/ 	.byte	0x04, 0x11
        /*000e*/ 	.short	(.L_3 - .L_2)
	.align		4
.L_2:
        /*0010*/ 	.word	index@(_Z14gpu_matrixmultPdS_S_iii)
        /*0014*/ 	.word	0x00000000


	//----- nvinfo : EIATTR_MIN_STACK_SIZE
	.align		4
.L_3:
        /*0018*/ 	.byte	0x04, 0x12
        /*001a*/ 	.short	(.L_5 - .L_4)
	.align		4
.L_4:
        /*001c*/ 	.word	index@(_Z14gpu_matrixmultPdS_S_iii)
        /*0020*/ 	.word	0x00000000
.L_5:


//--------------------- .nv.compat                --------------------------
	.section	.nv.compat,"",@"SHT_CUDA_COMPAT_INFO"
	.align	4
        /*0000*/ 	.byte	0x02, 0x09, 0x00, 0x00, 0x02, 0x02, 0x01, 0x00, 0x02, 0x05, 0x05, 0x00, 0x03, 0x07, 0x01, 0x01
        /*0010*/ 	.byte	0x02, 0x03, 0x00, 0x00, 0x02, 0x06, 0x01, 0x00, 0x04, 0x0b, 0x08, 0x00, 0x01, 0x00, 0x00, 0x00
        /*0020*/ 	.byte	0x00, 0x00, 0x00, 0x00


//--------------------- .nv.info._Z14gpu_matrixmultPdS_S_iii --------------------------
	.section	.nv.info._Z14gpu_matrixmultPdS_S_iii,"",@"SHT_CUDA_INFO"
	.sectionflags	@""
	.align	4


	//----- nvinfo : EIATTR_CUDA_API_VERSION
	.align		4
        /*0000*/ 	.byte	0x04, 0x37
        /*0002*/ 	.short	(.L_7 - .L_6)
.L_6:
        /*0004*/ 	.word	0x00000082


	//----- nvinfo : EIATTR_KPARAM_INFO
	.align		4
.L_7:
        /*0008*/ 	.byte	0x04, 0x17
        /*000a*/ 	.short	(.L_9 - .L_8)
.L_8:
        /*000c*/ 	.word	0x00000000
        /*0010*/ 	.short	0x0005
        /*0012*/ 	.short	0x0020
        /*0014*/ 	.byte	0x00, 0xf0, 0x11, 0x00


	//----- nvinfo : EIATTR_KPARAM_INFO
	.align		4
.L_9:
        /*0018*/ 	.byte	0x04, 0x17
        /*001a*/ 	.short	(.L_11 - .L_10)
.L_10:
        /*001c*/ 	.word	0x00000000
        /*0020*/ 	.short	0x0004
        /*0022*/ 	.short	0x001c
        /*0024*/ 	.byte	0x00, 0xf0, 0x11, 0x00


	//----- nvinfo : EIATTR_KPARAM_INFO
	.align		4
.L_11:
        /*0028*/ 	.byte	0x04, 0x17
        /*002a*/ 	.short	(.L_13 - .L_12)
.L_12:
        /*002c*/ 	.word	0x00000000
        /*0030*/ 	.short	0x0003
        /*0032*/ 	.short	0x0018
        /*0034*/ 	.byte	0x00, 0xf0, 0x11, 0x00


	//----- nvinfo : EIATTR_KPARAM_INFO
	.align		4
.L_13:
        /*0038*/ 	.byte	0x04, 0x17
        /*003a*/ 	.short	(.L_15 - .L_14)
.L_14:
        /*003c*/ 	.word	0x00000000
        /*0040*/ 	.short	0x0002
        /*0042*/ 	.short	0x0010
        /*0044*/ 	.byte	0x00, 0xf5, 0x21, 0x00


	//----- nvinfo : EIATTR_KPARAM_INFO
	.align		4
.L_15:
        /*0048*/ 	.byte	0x04, 0x17
        /*004a*/ 	.short	(.L_17 - .L_16)
.L_16:
        /*004c*/ 	.word	0x00000000
        /*0050*/ 	.short	0x0001
        /*0052*/ 	.short	0x0008
        /*0054*/ 	.byte	0x00, 0xf5, 0x21, 0x00


	//----- nvinfo : EIATTR_KPARAM_INFO
	.align		4
.L_17:
        /*0058*/ 	.byte	0x04, 0x17
        /*005a*/ 	.short	(.L_19 - .L_18)
.L_18:
        /*005c*/ 	.word	0x00000000
        /*0060*/ 	.short	0x0000
        /*0062*/ 	.short	0x0000
        /*0064*/ 	.byte	0x00, 0xf5, 0x21, 0x00


	//----- nvinfo : EIATTR_SPARSE_MMA_MASK
	.align		4
.L_19:
        /*0068*/ 	.byte	0x03, 0x50
        /*006a*/ 	.short	0x0000


	//----- nvinfo : EIATTR_MAXREG_COUNT
	.align		4
        /*006c*/ 	.byte	0x03, 0x1b
        /*006e*/ 	.short	0x00ff


	//----- nvinfo : EIATTR_MERCURY_ISA_VERSION
	.align		4
        /*0070*/ 	.byte	0x03, 0x5f
        /*0072*/ 	.short	0x0101


	//----- nvinfo : EIATTR_VRC_CTA_INIT_COUNT
	.align		4
        /*0074*/ 	.byte	0x02, 0x4a
	.zero		1
	.zero		1


	//----- nvinfo : EIATTR_EXIT_INSTR_OFFSETS
	.align		4
        /*0078*/ 	.byte	0x04, 0x1c
        /*007a*/ 	.short	(.L_21 - .L_20)


	//   ....[0]....
.L_20:
        /*007c*/ 	.word	0x000000c0


	//   ....[1]....
        /*0080*/ 	.word	0x00000140


	//   ....[2]....
        /*0084*/ 	.word	0x00000370


	//   ....[3]....
        /*0088*/ 	.word	0x00000590


	//----- nvinfo : EIATTR_CRS_STACK_SIZE
	.align		4
.L_21:
        /*008c*/ 	.byte	0x04, 0x1e
        /*008e*/ 	.short	(.L_23 - .L_22)
.L_22:
        /*0090*/ 	.word	0x00000000


	//----- nvinfo : EIATTR_CBANK_PARAM_SIZE
	.align		4
.L_23:
        /*0094*/ 	.byte	0x03, 0x19
        /*0096*/ 	.short	0x0024


	//----- nvinfo : EIATTR_PARAM_CBANK
	.align		4
        /*0098*/ 	.byte	0x04, 0x0a
        /*009a*/ 	.short	(.L_25 - .L_24)
	.align		4
.L_24:
        /*009c*/ 	.word	index@(.nv.constant0._Z14gpu_matrixmultPdS_S_iii)
        /*00a0*/ 	.short	0x0380
        /*00a2*/ 	.short	0x0024


	//----- nvinfo : EIATTR_SW_WAR
	.align		4
.L_25:
        /*00a4*/ 	.byte	0x04, 0x36
        /*00a6*/ 	.short	(.L_27 - .L_26)
.L_26:
        /*00a8*/ 	.word	0x00000008
.L_27:


//--------------------- .nv.callgraph             --------------------------
	.section	.nv.callgraph,"",@"SHT_CUDA_CALLGRAPH"
	.align	4
	.sectionentsize	8
	.align		4
        /*0000*/ 	.word	0x00000000
	.align		4
        /*0004*/ 	.word	0xffffffff
	.align		4
        /*0008*/ 	.word	0x00000000
	.align		4
        /*000c*/ 	.word	0xfffffffe
	.align		4
        /*0010*/ 	.word	0x00000000
	.align		4
        /*0014*/ 	.word	0xfffffffd
	.align		4
        /*0018*/ 	.word	0x00000000
	.align		4
        /*001c*/ 	.word	0xfffffffc


//--------------------- .text._Z14gpu_matrixmultPdS_S_iii --------------------------
	.section	.text._Z14gpu_matrixmultPdS_S_iii,"ax",@progbits
	.align	128
        .global         _Z14gpu_matrixmultPdS_S_iii
        .type           _Z14gpu_matrixmultPdS_S_iii,@function
        .size           _Z14gpu_matrixmultPdS_S_iii,(.L_x_5 - _Z14gpu_matrixmultPdS_S_iii)
        .other          _Z14gpu_matrixmultPdS_S_iii,@"STO_CUDA_ENTRY STV_DEFAULT"
_Z14gpu_matrixmultPdS_S_iii:
.text._Z14gpu_matrixmultPdS_S_iii:
[----:B------:R-:W-:Y:S01]  /*0000*/  LDC R1, c[0x0][0x37c] ;  /* 0x0000df00ff017b82 */ /* 0x000fe20000000800 */
[----:B------:R-:W0:Y:S01]  /*0010*/  S2R R7, SR_TID.Y ;  /* 0x0000000000077919 */ /* 0x000e220000002200 */
[----:B------:R-:W1:Y:S06]  /*0020*/  LDCU UR4, c[0x0][0x360] ;  /* 0x00006c00ff0477ac */ /* 0x000e6c0008000800 */
[----:B------:R-:W2:Y:S01]  /*0030*/  LDC.64 R2, c[0x0][0x398] ;  /* 0x0000e600ff027b82 */ /* 0x000ea20000000a00 */
[----:B------:R-:W0:Y:S01]  /*0040*/  S2R R4, SR_CTAID.Y ;  /* 0x0000000000047919 */ /* 0x000e220000002600 */
[----:B------:R-:W0:Y:S01]  /*0050*/  LDCU UR5, c[0x0][0x364] ;  /* 0x00006c80ff0577ac */ /* 0x000e220008000800 */
[----:B------:R-:W1:Y:S01]  /*0060*/  S2R R0, SR_TID.X ;  /* 0x0000000000007919 */ /* 0x000e620000002100 */
[----:B------:R-:W1:Y:S01]  /*0070*/  S2R R5, SR_CTAID.X ;  /* 0x0000000000057919 */ /* 0x000e620000002500 */
[----:B0-----:R-:W-:-:S05]  /*0080*/  IMAD R7, R4, UR5, R7 ;  /* 0x0000000504077c24 */ /* 0x001fca000f8e0207 */
[----:B--2---:R-:W-:Y:S01]  /*0090*/  ISETP.GE.AND P0, PT, R7, R2, PT ;  /* 0x000000020700720c */ /* 0x004fe20003f06270 */
[----:B-1----:R-:W-:-:S05]  /*00a0*/  IMAD R0, R5, UR4, R0 ;  /* 0x0000000405007c24 */ /* 0x002fca000f8e0200 */
[----:B------:R-:W-:-:S13]  /*00b0*/  ISETP.GE.OR P0, PT, R0, R3, P0 ;  /* 0x000000030000720c */ /* 0x000fda0000706670 */
[----:B------:R-:W-:Y:S05]  /*00c0*/  @P0 EXIT ;  /* 0x000000000000094d */ /* 0x000fea0003800000 */
[----:B------:R-:W0:Y:S01]  /*00d0*/  LDC R2, c[0x0][0x3a0] ;  /* 0x0000e800ff027b82 */ /* 0x000e220000000800 */
[----:B------:R-:W1:Y:S01]  /*00e0*/  LDCU.64 UR4, c[0x0][0x358] ;  /* 0x00006b00ff0477ac */ /* 0x000e620008000a00 */
[----:B------:R-:W-:-:S06]  /*00f0*/  IMAD R9, R7, R3, R0 ;  /* 0x0000000307097224 */ /* 0x000fcc00078e0200 */
[----:B------:R-:W2:Y:S01]  /*0100*/  LDC.64 R4, c[0x0][0x390] ;  /* 0x0000e400ff047b82 */ /* 0x000ea20000000a00 */
[----:B0-----:R-:W-:Y:S01]  /*0110*/  ISETP.GE.AND P0, PT, R2, 0x1, PT ;  /* 0x000000010200780c */ /* 0x001fe20003f06270 */
[----:B--2---:R-:W-:-:S05]  /*0120*/  IMAD.WIDE R4, R9, 0x8, R4 ;  /* 0x0000000809047825 */ /* 0x004fca00078e0204 */
[----:B-1----:R0:W-:Y:S07]  /*0130*/  STG.E.64 desc[UR4][R4.64], RZ ;  /* 0x000000ff04007986 */ /* 0x0021ee000c101b04 */
[----:B------:R-:W-:Y:S05]  /*0140*/  @!P0 EXIT ;  /* 0x000000000000894d */ /* 0x000fea0003800000 */
[----:B------:R-:W-:Y:S01]  /*0150*/  IMAD R13, R7, R2, RZ ;  /* 0x00000002070d7224 */ /* 0x000fe200078e02ff */
[----:B------:R-:W-:Y:S01]  /*0160*/  BSSY.RECONVERGENT B0, `(.L_x_0) ;  /* 0x0000020000007945 */ /* 0x000fe20003800200 */
[----:B------:R-:W-:Y:S02]  /*0170*/  CS2R R10, SRZ ;  /* 0x00000000000a7805 */ /* 0x000fe4000001ff00 */
[----:B------:R-:W-:-:S05]  /*0180*/  IMAD.IADD R2, R13, 0x1, R2 ;  /* 0x000000010d027824 */ /* 0x000fca00078e0202 */
[----:B------:R-:W-:-:S05]  /*0190*/  VIADDMNMX R6, R13, 0x1, R2, !PT ;  /* 0x000000010d067846 */ /* 0x000fca0007800102 */
[----:B------:R-:W-:Y:S01]  /*01a0*/  IMAD.IADD R7, R6, 0x1, -R13 ;  /* 0x0000000106077824 */ /* 0x000fe200078e0a0d */
[----:B------:R-:W-:-:S04]  /*01b0*/  IADD3 R6, PT, PT, R13, -R6, RZ ;  /* 0x800000060d067210 */ /* 0x000fc80007ffe0ff */
[----:B------:R-:W-:Y:S01]  /*01c0*/  LOP3.LUT P1, R12, R7, 0x3, RZ, 0xc0, !PT ;  /* 0x00000003070c7812 */ /* 0x000fe2000782c0ff */
[----:B------:R-:W-:Y:S01]  /*01d0*/  IMAD.MOV.U32 R7, RZ, RZ, R13 ;  /* 0x000000ffff077224 */ /* 0x000fe200078e000d */
[----:B------:R-:W-:-:S11]  /*01e0*/  ISETP.GT.U32.AND P0, PT, R6, -0x4, PT ;  /* 0xfffffffc0600780c */ /* 0x000fd60003f04070 */
[----:B------:R-:W-:Y:S05]  /*01f0*/  @!P1 BRA `(.L_x_1) ;  /* 0x0000000000589947 */ /* 0x000fea0003800000 */
[----:B------:R-:W1:Y:S01]  /*0200*/  LDC.64 R6, c[0x0][0x380] ;  /* 0x0000e000ff067b82 */ /* 0x000e620000000a00 */
[----:B------:R-:W-:-:S07]  /*0210*/  CS2R R10, SRZ ;  /* 0x00000000000a7805 */ /* 0x000fce000001ff00 */
[----:B------:R-:W2:Y:S01]  /*0220*/  LDC.64 R8, c[0x0][0x388] ;  /* 0x0000e200ff087b82 */ /* 0x000ea20000000a00 */
[----:B-1----:R-:W-:-:S04]  /*0230*/  IMAD.WIDE.U32 R6, R13, 0x8, R6 ;  /* 0x000000080d067825 */ /* 0x002fc800078e0006 */
[----:B------:R-:W-:Y:S01]  /*0240*/  IMAD.MOV.U32 R17, RZ, RZ, R7 ;  /* 0x000000ffff117224 */ /* 0x000fe200078e0007 */
[----:B------:R-:W-:Y:S01]  /*0250*/  MOV R16, R6 ;  /* 0x0000000600107202 */ /* 0x000fe20000000f00 */
[----:B------:R-:W-:Y:S01]  /*0260*/  IMAD.MOV.U32 R7, RZ, RZ, R13 ;  /* 0x000000ffff077224 */ /* 0x000fe200078e000d */
[----:B------:R-:W-:-:S07]  /*0270*/  IADD3 R6, PT, PT, -R12, RZ, RZ ;  /* 0x000000ff0c067210 */ /* 0x000fce0007ffe1ff */
.L_x_2:
[----:B--2---:R-:W-:Y:S01]  /*0280*/  IMAD.WIDE R12, R0, 0x8, R8 ;  /* 0x00000008000c7825 */ /* 0x004fe200078e0208 */
[----:B------:R-:W-:-:S03]  /*0290*/  MOV R14, R16 ;  /* 0x00000010000e7202 */ /* 0x000fc60000000f00 */
[----:B------:R-:W-:Y:S02]  /*02a0*/  IMAD.MOV.U32 R15, RZ, RZ, R17 ;  /* 0x000000ffff0f7224 */ /* 0x000fe400078e0011 */
[----:B------:R-:W2:Y:S04]  /*02b0*/  LDG.E.64 R12, desc[UR4][R12.64] ;  /* 0x000000040c0c7981 */ /* 0x000ea8000c1e1b00 */
[----:B------:R-:W2:Y:S01]  /*02c0*/  LDG.E.64 R14, desc[UR4][R14.64] ;  /* 0x000000040e0e7981 */ /* 0x000ea2000c1e1b00 */
[----:B------:R-:W-:Y:S01]  /*02d0*/  IADD3 R6, PT, PT, R6, 0x1, RZ ;  /* 0x0000000106067810 */ /* 0x000fe20007ffe0ff */
[----:B------:R-:W-:Y:S01]  /*02e0*/  VIADD R7, R7, 0x1 ;  /* 0x0000000107077836 */ /* 0x000fe20000000000 */
[----:B------:R-:W-:Y:S02]  /*02f0*/  IADD3 R16, P2, PT, R16, 0x8, RZ ;  /* 0x0000000810107810 */ /* 0x000fe40007f5e0ff */
[----:B------:R-:W-:-:S02]  /*0300*/  ISETP.NE.AND P1, PT, R6, RZ, PT ;  /* 0x000000ff0600720c */ /* 0x000fc40003f25270 */
[----:B------:R-:W-:Y:S01]  /*0310*/  IADD3 R0, PT, PT, R0, R3, RZ ;  /* 0x0000000300007210 */ /* 0x000fe20007ffe0ff */
[----:B------:R-:W-:Y:S01]  /*0320*/  IMAD.X R17, RZ, RZ, R17, P2 ;  /* 0x000000ffff117224 */ /* 0x000fe200010e0611 */
[----:B-12---:R-:W-:-:S07]  /*0330*/  DFMA R10, R14, R12, R10 ;  /* 0x0000000c0e0a722b */ /* 0x006fce000000000a */
[----:B------:R1:W-:Y:S02]  /*0340*/  STG.E.64 desc[UR4][R4.64], R10 ;  /* 0x0000000a04007986 */ /* 0x0003e4000c101b04 */
[----:B------:R-:W-:Y:S05]  /*0350*/  @P1 BRA `(.L_x_2) ;  /* 0xfffffffc00c81947 */ /* 0x000fea000383ffff */
.L_x_1:
[----:B------:R-:W-:Y:S05]  /*0360*/  BSYNC.RECONVERGENT B0 ;  /* 0x0000000000007941 */ /* 0x000fea0003800200 */
.L_x_0:
[----:B------:R-:W-:Y:S05]  /*0370*/  @P0 EXIT ;  /* 0x000000000000094d */ /* 0x000fea0003800000 */
[----:B------:R-:W2:Y:S02]  /*0380*/  LDC.64 R8, c[0x0][0x380] ;  /* 0x0000e000ff087b82 */ /* 0x000ea40000000a00 */
[----:B--2---:R-:W-:-:S03]  /*0390*/  IMAD.WIDE.U32 R8, R7, 0x8, R8 ;  /* 0x0000000807087825 */ /* 0x004fc600078e0008 */
[----:B------:R-:W-:-:S04]  /*03a0*/  IADD3 R6, P0, PT, R8, 0x10, RZ ;  /* 0x0000001008067810 */ /* 0x000fc80007f1e0ff */
[----:B------:R-:W-:-:S09]  /*03b0*/  IADD3.X R13, PT, PT, RZ, R9, RZ, P0, !PT ;  /* 0x00000009ff0d7210 */ /* 0x000fd200007fe4ff */
.L_x_3:
[----:B------:R-:W2:Y:S02]  /*03c0*/  LDC.64 R8, c[0x0][0x388] ;  /* 0x0000e200ff087b82 */ /* 0x000ea40000000a00 */
[----:B--2---:R-:W-:Y:S01]  /*03d0*/  IMAD.WIDE R22, R0, 0x8, R8 ;  /* 0x0000000800167825 */ /* 0x004fe200078e0208 */
[----:B------:R-:W-:-:S03]  /*03e0*/  MOV R9, R13 ;  /* 0x0000000d00097202 */ /* 0x000fc60000000f00 */
[----:B------:R-:W-:Y:S01]  /*03f0*/  IMAD.MOV.U32 R8, RZ, RZ, R6 ;  /* 0x000000ffff087224 */ /* 0x000fe200078e0006 */
[----:B------:R-:W2:Y:S04]  /*0400*/  LDG.E.64 R14, desc[UR4][R22.64] ;  /* 0x00000004160e7981 */ /* 0x000ea8000c1e1b00 */
[----:B------:R-:W2:Y:S02]  /*0410*/  LDG.E.64 R12, desc[UR4][R8.64+-0x10] ;  /* 0xfffff004080c7981 */ /* 0x000ea4000c1e1b00 */
[----:B--2---:R-:W-:Y:S01]  /*0420*/  DFMA R12, R12, R14, R10 ;  /* 0x0000000e0c0c722b */ /* 0x004fe2000000000a */
[----:B------:R-:W-:-:S06]  /*0430*/  IMAD.WIDE R14, R3, 0x8, R22 ;  /* 0x00000008030e7825 */ /* 0x000fcc00078e0216 */
[----:B------:R2:W-:Y:S04]  /*0440*/  STG.E.64 desc[UR4][R4.64], R12 ;  /* 0x0000000c04007986 */ /* 0x0005e8000c101b04 */
[----:B-1-3--:R-:W3:Y:S04]  /*0450*/  LDG.E.64 R10, desc[UR4][R8.64+-0x8] ;  /* 0xfffff804080a7981 */ /* 0x00aee8000c1e1b00 */
[----:B------:R-:W3:Y:S01]  /*0460*/  LDG.E.64 R16, desc[UR4][R14.64] ;  /* 0x000000040e107981 */ /* 0x000ee2000c1e1b00 */
[----:B------:R-:W-:Y:S01]  /*0470*/  IMAD.WIDE R18, R3, 0x8, R14 ;  /* 0x0000000803127825 */ /* 0x000fe200078e020e */
[----:B---3--:R-:W-:-:S07]  /*0480*/  DFMA R16, R10, R16, R12 ;  /* 0x000000100a10722b */ /* 0x008fce000000000c */
[----:B------:R3:W-:Y:S04]  /*0490*/  STG.E.64 desc[UR4][R4.64], R16 ;  /* 0x0000001004007986 */ /* 0x0007e8000c101b04 */
[----:B------:R-:W4:Y:S04]  /*04a0*/  LDG.E.64 R10, desc[UR4][R8.64] ;  /* 0x00000004080a7981 */ /* 0x000f28000c1e1b00 */
[----:B------:R-:W4:Y:S01]  /*04b0*/  LDG.E.64 R20, desc[UR4][R18.64] ;  /* 0x0000000412147981 */ /* 0x000f22000c1e1b00 */
[----:B------:R-:W-:Y:S01]  /*04c0*/  IMAD.WIDE R22, R3, 0x8, R18 ;  /* 0x0000000803167825 */ /* 0x000fe200078e0212 */
[----:B----4-:R-:W-:-:S07]  /*04d0*/  DFMA R20, R10, R20, R16 ;  /* 0x000000140a14722b */ /* 0x010fce0000000010 */
[----:B------:R3:W-:Y:S04]  /*04e0*/  STG.E.64 desc[UR4][R4.64], R20 ;  /* 0x0000001404007986 */ /* 0x0007e8000c101b04 */
[----:B------:R-:W4:Y:S04]  /*04f0*/  LDG.E.64 R22, desc[UR4][R22.64] ;  /* 0x0000000416167981 */ /* 0x000f28000c1e1b00 */
[----:B------:R-:W4:Y:S01]  /*0500*/  LDG.E.64 R10, desc[UR4][R8.64+0x8] ;  /* 0x00000804080a7981 */ /* 0x000f22000c1e1b00 */
[----:B------:R-:W-:-:S05]  /*0510*/  VIADD R7, R7, 0x4 ;  /* 0x0000000407077836 */ /* 0x000fca0000000000 */
[----:B------:R-:W-:Y:S02]  /*0520*/  ISETP.GE.AND P0, PT, R7, R2, PT ;  /* 0x000000020700720c */ /* 0x000fe40003f06270 */
[----:B------:R-:W-:Y:S02]  /*0530*/  IADD3 R6, P1, PT, R8, 0x20, RZ ;  /* 0x0000002008067810 */ /* 0x000fe40007f3e0ff */
[----:B------:R-:W-:Y:S02]  /*0540*/  LEA R0, R3, R0, 0x2 ;  /* 0x0000000003007211 */ /* 0x000fe400078e10ff */
[----:B--2---:R-:W-:Y:S01]  /*0550*/  IADD3.X R13, PT, PT, RZ, R9, RZ, P1, !PT ;  /* 0x00000009ff0d7210 */ /* 0x004fe20000ffe4ff */
[----:B----4-:R-:W-:-:S07]  /*0560*/  DFMA R10, R10, R22, R20 ;  /* 0x000000160a0a722b */ /* 0x010fce0000000014 */
[----:B------:R3:W-:Y:S01]  /*0570*/  STG.E.64 desc[UR4][R4.64], R10 ;  /* 0x0000000a04007986 */ /* 0x0007e2000c101b04 */
[----:B------:R-:W-:Y:S05]  /*0580*/  @!P0 BRA `(.L_x_3) ;  /* 0xfffffffc008c8947 */ /* 0x000fea000383ffff */
[----:B------:R-:W-:Y:S05]  /*0590*/  EXIT ;  /* 0x000000000000794d */ /* 0x000fea0003800000 */
.L_x_4:
[----:B------:R-:W-:-:S00]  /*05a0*/  BRA `(.L_x_4) ;  /* 0xfffffffc00fc7947 */ /* 0x000fc0000383ffff */
[----:B------:R-:W-:-:S00]  /*05b0*/  NOP ;  /* 0x0000000000007918 */ /* 0x000fc00000000000 */
        /* <DEDUP_REMOVED lines=12> */
.L_x_5:


//--------------------- .nv.shared.reserved.0     --------------------------
	.section	.nv.shared.reserved.0,"aw",@nobits
	.weak		__nv_reservedSMEM_offset_0_alias
	.size		__nv_reservedSMEM_offset_0_alias, 0, 64
	.other		__nv_reservedSMEM_offset_0_alias,@"STO_CUDA_RESERVED_SHARED STV_DEFAULT"
__nv_reservedSMEM_offset_0_alias:
	.zero		0
	.zero		64


//--------------------- .nv.constant0._Z14gpu_matrixmultPdS_S_iii --------------------------
	.section	.nv.constant0._Z14gpu_matrixmultPdS_S_iii,"a",@progbits
	.sectionflags	@""
	.align	4
.nv.constant0._Z14gpu_matrixmultPdS_S_iii:
	.zero		932


//--------------------- SYMBOLS --------------------------

	.type		.nv.reservedSmem.offset0,@object
	.size		.nv.reservedSmem.offset0,0x4
